//
// Generated by NVIDIA NVVM Compiler
//
// Compiler Build ID: CL-36424714
// Cuda compilation tools, release 13.0, V13.0.88
// Based on NVVM 20.0.0
//

.version 9.0
.target sm_100
.address_size 64

	// .globl	_Z11ddmm_kernelPdS_S_i
// _ZZ11ddmm_kernelPdS_S_iE2As has been demoted
// _ZZ11ddmm_kernelPdS_S_iE2Bs has been demoted

.visible .entry _Z11ddmm_kernelPdS_S_i(
	.param .u64 .ptr .align 1 _Z11ddmm_kernelPdS_S_i_param_0,
	.param .u64 .ptr .align 1 _Z11ddmm_kernelPdS_S_i_param_1,
	.param .u64 .ptr .align 1 _Z11ddmm_kernelPdS_S_i_param_2,
	.param .u32 _Z11ddmm_kernelPdS_S_i_param_3
)
{
	.reg .pred 	%p<10>;
	.reg .b32 	%r<119>;
	.reg .b64 	%rd<56>;
	.reg .b64 	%fd<143>;
	// demoted variable
	.shared .align 8 .b8 _ZZ11ddmm_kernelPdS_S_iE2As[32];
	// demoted variable
	.shared .align 8 .b8 _ZZ11ddmm_kernelPdS_S_iE2Bs[32];
	ld.param.u32 	%r49, [_Z11ddmm_kernelPdS_S_i_param_3];
	mov.u32 	%r50, %ctaid.x;
	shl.b32 	%r1, %r50, 1;
	mov.u32 	%r2, %tid.x;
	add.s32 	%r3, %r1, %r2;
	mov.u32 	%r51, %ctaid.y;
	shl.b32 	%r52, %r51, 1;
	mov.u32 	%r4, %tid.y;
	add.s32 	%r5, %r52, %r4;
	shr.u32 	%r53, %r49, 31;
	add.s32 	%r54, %r49, %r53;
	shr.s32 	%r6, %r54, 1;
	setp.lt.s32 	%p1, %r49, 2;
	mov.f64 	%fd142, 0d0000000000000000;
	@%p1 bra 	$L__BB0_12;
	mad.lo.s32 	%r7, %r49, %r5, %r2;
	shl.b32 	%r56, %r4, 4;
	mov.u32 	%r57, _ZZ11ddmm_kernelPdS_S_iE2As;
	add.s32 	%r8, %r57, %r56;
	shl.b32 	%r58, %r2, 3;
	add.s32 	%r9, %r8, %r58;
	mov.u32 	%r59, _ZZ11ddmm_kernelPdS_S_iE2Bs;
	add.s32 	%r11, %r59, %r58;
	add.s32 	%r10, %r11, %r56;
	add.s32 	%r60, %r6, -1;
	setp.lt.u32 	%p2, %r60, 7;
	mov.f64 	%fd142, 0d0000000000000000;
	mov.b32 	%r117, 0;
	@%p2 bra 	$L__BB0_4;
	and.b32  	%r61, %r6, 1073741816;
	neg.s32 	%r115, %r61;
	add.s32 	%r62, %r4, 14;
	mad.lo.s32 	%r63, %r49, %r62, %r2;
	add.s32 	%r113, %r63, %r1;
	add.s32 	%r64, %r4, 12;
	mad.lo.s32 	%r65, %r49, %r64, %r2;
	add.s32 	%r112, %r65, %r1;
	add.s32 	%r66, %r4, 10;
	mad.lo.s32 	%r67, %r49, %r66, %r2;
	add.s32 	%r111, %r67, %r1;
	add.s32 	%r68, %r4, 8;
	mad.lo.s32 	%r69, %r49, %r68, %r2;
	add.s32 	%r110, %r69, %r1;
	add.s32 	%r70, %r4, 6;
	mad.lo.s32 	%r71, %r49, %r70, %r2;
	add.s32 	%r109, %r71, %r1;
	add.s32 	%r72, %r4, 4;
	mad.lo.s32 	%r73, %r49, %r72, %r2;
	add.s32 	%r108, %r73, %r1;
	add.s32 	%r74, %r4, 2;
	mad.lo.s32 	%r75, %r49, %r74, %r2;
	add.s32 	%r107, %r75, %r1;
	mad.lo.s32 	%r76, %r4, %r49, %r2;
	add.s32 	%r106, %r76, %r1;
	mov.f64 	%fd142, 0d0000000000000000;
	mov.u32 	%r114, %r7;
$L__BB0_3:
	.pragma "nounroll";
	ld.param.u64 	%rd53, [_Z11ddmm_kernelPdS_S_i_param_1];
	ld.param.u64 	%rd50, [_Z11ddmm_kernelPdS_S_i_param_0];
	and.b32  	%r117, %r6, 1073741816;
	cvta.to.global.u64 	%rd6, %rd50;
	mul.wide.s32 	%rd7, %r114, 8;
	add.s64 	%rd8, %rd6, %rd7;
	ld.global.f64 	%fd17, [%rd8];
	st.shared.f64 	[%r9], %fd17;
	cvta.to.global.u64 	%rd9, %rd53;
	mul.wide.s32 	%rd10, %r106, 8;
	add.s64 	%rd11, %rd9, %rd10;
	ld.global.f64 	%fd18, [%rd11];
	st.shared.f64 	[%r10], %fd18;
	bar.sync 	0;
	ld.shared.f64 	%fd19, [%r8];
	ld.shared.f64 	%fd20, [%r11];
	fma.rn.f64 	%fd21, %fd19, %fd20, %fd142;
	ld.shared.f64 	%fd22, [%r8+8];
	ld.shared.f64 	%fd23, [%r11+16];
	fma.rn.f64 	%fd24, %fd22, %fd23, %fd21;
	bar.sync 	0;
	ld.global.f64 	%fd25, [%rd8+16];
	st.shared.f64 	[%r9], %fd25;
	mul.wide.s32 	%rd12, %r107, 8;
	add.s64 	%rd13, %rd9, %rd12;
	ld.global.f64 	%fd26, [%rd13];
	st.shared.f64 	[%r10], %fd26;
	bar.sync 	0;
	ld.shared.f64 	%fd27, [%r8];
	ld.shared.f64 	%fd28, [%r11];
	fma.rn.f64 	%fd29, %fd27, %fd28, %fd24;
	ld.shared.f64 	%fd30, [%r8+8];
	ld.shared.f64 	%fd31, [%r11+16];
	fma.rn.f64 	%fd32, %fd30, %fd31, %fd29;
	bar.sync 	0;
	ld.global.f64 	%fd33, [%rd8+32];
	st.shared.f64 	[%r9], %fd33;
	mul.wide.s32 	%rd14, %r108, 8;
	add.s64 	%rd15, %rd9, %rd14;
	ld.global.f64 	%fd34, [%rd15];
	st.shared.f64 	[%r10], %fd34;
	bar.sync 	0;
	ld.shared.f64 	%fd35, [%r8];
	ld.shared.f64 	%fd36, [%r11];
	fma.rn.f64 	%fd37, %fd35, %fd36, %fd32;
	ld.shared.f64 	%fd38, [%r8+8];
	ld.shared.f64 	%fd39, [%r11+16];
	fma.rn.f64 	%fd40, %fd38, %fd39, %fd37;
	bar.sync 	0;
	ld.global.f64 	%fd41, [%rd8+48];
	st.shared.f64 	[%r9], %fd41;
	mul.wide.s32 	%rd16, %r109, 8;
	add.s64 	%rd17, %rd9, %rd16;
	ld.global.f64 	%fd42, [%rd17];
	st.shared.f64 	[%r10], %fd42;
	bar.sync 	0;
	ld.shared.f64 	%fd43, [%r8];
	ld.shared.f64 	%fd44, [%r11];
	fma.rn.f64 	%fd45, %fd43, %fd44, %fd40;
	ld.shared.f64 	%fd46, [%r8+8];
	ld.shared.f64 	%fd47, [%r11+16];
	fma.rn.f64 	%fd48, %fd46, %fd47, %fd45;
	bar.sync 	0;
	ld.global.f64 	%fd49, [%rd8+64];
	st.shared.f64 	[%r9], %fd49;
	mul.wide.s32 	%rd18, %r110, 8;
	add.s64 	%rd19, %rd9, %rd18;
	ld.global.f64 	%fd50, [%rd19];
	st.shared.f64 	[%r10], %fd50;
	bar.sync 	0;
	ld.shared.f64 	%fd51, [%r8];
	ld.shared.f64 	%fd52, [%r11];
	fma.rn.f64 	%fd53, %fd51, %fd52, %fd48;
	ld.shared.f64 	%fd54, [%r8+8];
	ld.shared.f64 	%fd55, [%r11+16];
	fma.rn.f64 	%fd56, %fd54, %fd55, %fd53;
	bar.sync 	0;
	ld.global.f64 	%fd57, [%rd8+80];
	st.shared.f64 	[%r9], %fd57;
	mul.wide.s32 	%rd20, %r111, 8;
	add.s64 	%rd21, %rd9, %rd20;
	ld.global.f64 	%fd58, [%rd21];
	st.shared.f64 	[%r10], %fd58;
	bar.sync 	0;
	ld.shared.f64 	%fd59, [%r8];
	ld.shared.f64 	%fd60, [%r11];
	fma.rn.f64 	%fd61, %fd59, %fd60, %fd56;
	ld.shared.f64 	%fd62, [%r8+8];
	ld.shared.f64 	%fd63, [%r11+16];
	fma.rn.f64 	%fd64, %fd62, %fd63, %fd61;
	bar.sync 	0;
	ld.global.f64 	%fd65, [%rd8+96];
	st.shared.f64 	[%r9], %fd65;
	mul.wide.s32 	%rd22, %r112, 8;
	add.s64 	%rd23, %rd9, %rd22;
	ld.global.f64 	%fd66, [%rd23];
	st.shared.f64 	[%r10], %fd66;
	bar.sync 	0;
	ld.shared.f64 	%fd67, [%r8];
	ld.shared.f64 	%fd68, [%r11];
	fma.rn.f64 	%fd69, %fd67, %fd68, %fd64;
	ld.shared.f64 	%fd70, [%r8+8];
	ld.shared.f64 	%fd71, [%r11+16];
	fma.rn.f64 	%fd72, %fd70, %fd71, %fd69;
	bar.sync 	0;
	ld.global.f64 	%fd73, [%rd8+112];
	st.shared.f64 	[%r9], %fd73;
	mul.wide.s32 	%rd24, %r113, 8;
	add.s64 	%rd25, %rd9, %rd24;
	ld.global.f64 	%fd74, [%rd25];
	st.shared.f64 	[%r10], %fd74;
	bar.sync 	0;
	ld.shared.f64 	%fd75, [%r8];
	ld.shared.f64 	%fd76, [%r11];
	fma.rn.f64 	%fd77, %fd75, %fd76, %fd72;
	ld.shared.f64 	%fd78, [%r8+8];
	ld.shared.f64 	%fd79, [%r11+16];
	fma.rn.f64 	%fd142, %fd78, %fd79, %fd77;
	bar.sync 	0;
	add.s32 	%r115, %r115, 8;
	add.s32 	%r114, %r114, 16;
	shl.b32 	%r77, %r49, 4;
	add.s32 	%r113, %r113, %r77;
	add.s32 	%r112, %r112, %r77;
	add.s32 	%r111, %r111, %r77;
	add.s32 	%r110, %r110, %r77;
	add.s32 	%r109, %r109, %r77;
	add.s32 	%r108, %r108, %r77;
	add.s32 	%r107, %r107, %r77;
	add.s32 	%r106, %r106, %r77;
	setp.ne.s32 	%p3, %r115, 0;
	@%p3 bra 	$L__BB0_3;
$L__BB0_4:
	and.b32  	%r43, %r6, 7;
	setp.eq.s32 	%p4, %r43, 0;
	@%p4 bra 	$L__BB0_12;
	ld.param.u64 	%rd54, [_Z11ddmm_kernelPdS_S_i_param_1];
	cvta.to.global.u64 	%rd1, %rd54;
	and.b32  	%r44, %r6, 3;
	setp.lt.u32 	%p5, %r43, 4;
	@%p5 bra 	$L__BB0_7;
	ld.param.u64 	%rd51, [_Z11ddmm_kernelPdS_S_i_param_0];
	shl.b32 	%r78, %r117, 1;
	add.s32 	%r79, %r7, %r78;
	cvta.to.global.u64 	%rd26, %rd51;
	mul.wide.s32 	%rd27, %r79, 8;
	add.s64 	%rd28, %rd26, %rd27;
	ld.global.f64 	%fd81, [%rd28];
	st.shared.f64 	[%r9], %fd81;
	add.s32 	%r80, %r78, %r4;
	mad.lo.s32 	%r81, %r80, %r49, %r3;
	mul.wide.s32 	%rd29, %r81, 8;
	add.s64 	%rd30, %rd1, %rd29;
	ld.global.f64 	%fd82, [%rd30];
	st.shared.f64 	[%r10], %fd82;
	bar.sync 	0;
	ld.shared.f64 	%fd83, [%r8];
	ld.shared.f64 	%fd84, [%r11];
	fma.rn.f64 	%fd85, %fd83, %fd84, %fd142;
	ld.shared.f64 	%fd86, [%r8+8];
	ld.shared.f64 	%fd87, [%r11+16];
	fma.rn.f64 	%fd88, %fd86, %fd87, %fd85;
	bar.sync 	0;
	ld.global.f64 	%fd89, [%rd28+16];
	st.shared.f64 	[%r9], %fd89;
	add.s32 	%r82, %r80, 2;
	mad.lo.s32 	%r83, %r82, %r49, %r3;
	mul.wide.s32 	%rd31, %r83, 8;
	add.s64 	%rd32, %rd1, %rd31;
	ld.global.f64 	%fd90, [%rd32];
	st.shared.f64 	[%r10], %fd90;
	bar.sync 	0;
	ld.shared.f64 	%fd91, [%r8];
	ld.shared.f64 	%fd92, [%r11];
	fma.rn.f64 	%fd93, %fd91, %fd92, %fd88;
	ld.shared.f64 	%fd94, [%r8+8];
	ld.shared.f64 	%fd95, [%r11+16];
	fma.rn.f64 	%fd96, %fd94, %fd95, %fd93;
	bar.sync 	0;
	ld.global.f64 	%fd97, [%rd28+32];
	st.shared.f64 	[%r9], %fd97;
	add.s32 	%r84, %r80, 4;
	mad.lo.s32 	%r85, %r84, %r49, %r3;
	mul.wide.s32 	%rd33, %r85, 8;
	add.s64 	%rd34, %rd1, %rd33;
	ld.global.f64 	%fd98, [%rd34];
	st.shared.f64 	[%r10], %fd98;
	bar.sync 	0;
	ld.shared.f64 	%fd99, [%r8];
	ld.shared.f64 	%fd100, [%r11];
	fma.rn.f64 	%fd101, %fd99, %fd100, %fd96;
	ld.shared.f64 	%fd102, [%r8+8];
	ld.shared.f64 	%fd103, [%r11+16];
	fma.rn.f64 	%fd104, %fd102, %fd103, %fd101;
	bar.sync 	0;
	ld.global.f64 	%fd105, [%rd28+48];
	st.shared.f64 	[%r9], %fd105;
	add.s32 	%r86, %r80, 6;
	mad.lo.s32 	%r87, %r86, %r49, %r3;
	mul.wide.s32 	%rd35, %r87, 8;
	add.s64 	%rd36, %rd1, %rd35;
	ld.global.f64 	%fd106, [%rd36];
	st.shared.f64 	[%r10], %fd106;
	bar.sync 	0;
	ld.shared.f64 	%fd107, [%r8];
	ld.shared.f64 	%fd108, [%r11];
	fma.rn.f64 	%fd109, %fd107, %fd108, %fd104;
	ld.shared.f64 	%fd110, [%r8+8];
	ld.shared.f64 	%fd111, [%r11+16];
	fma.rn.f64 	%fd142, %fd110, %fd111, %fd109;
	bar.sync 	0;
	sub.s32 	%r88, %r78, %r117;
	add.s32 	%r117, %r88, 4;
$L__BB0_7:
	setp.eq.s32 	%p6, %r44, 0;
	@%p6 bra 	$L__BB0_12;
	ld.param.u64 	%rd52, [_Z11ddmm_kernelPdS_S_i_param_0];
	cvta.to.global.u64 	%rd2, %rd52;
	setp.eq.s32 	%p7, %r44, 1;
	@%p7 bra 	$L__BB0_10;
	shl.b32 	%r89, %r117, 1;
	add.s32 	%r90, %r7, %r89;
	mul.wide.s32 	%rd37, %r90, 8;
	add.s64 	%rd38, %rd2, %rd37;
	ld.global.f64 	%fd113, [%rd38];
	st.shared.f64 	[%r9], %fd113;
	add.s32 	%r91, %r89, %r4;
	mad.lo.s32 	%r92, %r91, %r49, %r3;
	mul.wide.s32 	%rd39, %r92, 8;
	add.s64 	%rd40, %rd1, %rd39;
	ld.global.f64 	%fd114, [%rd40];
	st.shared.f64 	[%r10], %fd114;
	bar.sync 	0;
	ld.shared.f64 	%fd115, [%r8];
	ld.shared.f64 	%fd116, [%r11];
	fma.rn.f64 	%fd117, %fd115, %fd116, %fd142;
	ld.shared.f64 	%fd118, [%r8+8];
	ld.shared.f64 	%fd119, [%r11+16];
	fma.rn.f64 	%fd120, %fd118, %fd119, %fd117;
	bar.sync 	0;
	ld.global.f64 	%fd121, [%rd38+16];
	st.shared.f64 	[%r9], %fd121;
	add.s32 	%r93, %r91, 2;
	mad.lo.s32 	%r94, %r93, %r49, %r3;
	mul.wide.s32 	%rd41, %r94, 8;
	add.s64 	%rd42, %rd1, %rd41;
	ld.global.f64 	%fd122, [%rd42];
	st.shared.f64 	[%r10], %fd122;
	bar.sync 	0;
	ld.shared.f64 	%fd123, [%r8];
	ld.shared.f64 	%fd124, [%r11];
	fma.rn.f64 	%fd125, %fd123, %fd124, %fd120;
	ld.shared.f64 	%fd126, [%r8+8];
	ld.shared.f64 	%fd127, [%r11+16];
	fma.rn.f64 	%fd142, %fd126, %fd127, %fd125;
	bar.sync 	0;
	sub.s32 	%r95, %r89, %r117;
	add.s32 	%r117, %r95, 2;
$L__BB0_10:
	and.b32  	%r96, %r6, 1;
	setp.eq.b32 	%p8, %r96, 1;
	not.pred 	%p9, %p8;
	@%p9 bra 	$L__BB0_12;
	shl.b32 	%r97, %r117, 1;
	add.s32 	%r98, %r7, %r97;
	mul.wide.s32 	%rd43, %r98, 8;
	add.s64 	%rd44, %rd2, %rd43;
	ld.global.f64 	%fd128, [%rd44];
	st.shared.f64 	[%r9], %fd128;
	add.s32 	%r99, %r97, %r4;
	mad.lo.s32 	%r100, %r99, %r49, %r3;
	mul.wide.s32 	%rd45, %r100, 8;
	add.s64 	%rd46, %rd1, %rd45;
	ld.global.f64 	%fd129, [%rd46];
	st.shared.f64 	[%r10], %fd129;
	bar.sync 	0;
	ld.shared.f64 	%fd130, [%r8];
	ld.shared.f64 	%fd131, [%r11];
	fma.rn.f64 	%fd132, %fd130, %fd131, %fd142;
	ld.shared.f64 	%fd133, [%r8+8];
	ld.shared.f64 	%fd134, [%r11+16];
	fma.rn.f64 	%fd142, %fd133, %fd134, %fd132;
	bar.sync 	0;
$L__BB0_12:
	ld.param.u64 	%rd55, [_Z11ddmm_kernelPdS_S_i_param_2];
	cvta.to.global.u64 	%rd47, %rd55;
	mov.u32 	%r101, %ctaid.y;
	shl.b32 	%r102, %r101, 1;
	add.s32 	%r104, %r102, %r4;
	mad.lo.s32 	%r105, %r49, %r104, %r3;
	mul.wide.s32 	%rd48, %r105, 8;
	add.s64 	%rd49, %rd47, %rd48;
	st.global.f64 	[%rd49], %fd142;
	ret;

}


// ===== COMPILED SASS (sm_100) =====

	.target	sm_100

	.elftype	@"ET_EXEC"


//--------------------- .note.nv.tkinfo           --------------------------
	.section	.note.nv.tkinfo,"",@"SHT_NOTE"
	.sectionflags	@"SHF_NOTE_NV_TKINFO"
	.tkinfo
        /*0018*/ 	.word	0x00000002
        /*0030*/ 	.string	""
        /*0030*/ 	.string	"ptxas"
        /*0030*/ 	.string	"Cuda compilation tools, release 13.0, V13.0.88"
        /*0030*/ 	.string	"Build cuda_13.0.r13.0/compiler.36424714_0"
        /*0030*/ 	.string	"-arch sm_100 -m 64 "



//--------------------- .note.nv.cuinfo           --------------------------
	.section	.note.nv.cuinfo,"",@"SHT_NOTE"
	.sectionflags	@"SHF_NOTE_NV_CUINFO"
        /*0018*/ 	.short	0x0002
        /*001a*/ 	.short	0x0064
        /*001c*/ 	.short	0x0082
	.zero		2


//--------------------- .nv.info                  --------------------------
	.section	.nv.info,"",@"SHT_CUDA_INFO"
	.align	4


	//----- nvinfo : EIATTR_REGCOUNT
	.align		4
        /*0000*/ 	.byte	0x04, 0x2f
        /*0002*/ 	.short	(.L_1 - .L_0)
	.align		4
.L_0:
        /*0004*/ 	.word	index@(_Z11ddmm_kernelPdS_S_i)
        /*0008*/ 	.word	0x00000026


	//----- nvinfo : EIATTR_FRAME_SIZE
	.align		4
.L_1:
        /*000c*/ 	.byte	0x04, 0x11
        /*000e*/ 	.short	(.L_3 - .L_2)
	.align		4
.L_2:
        /*0010*/ 	.word	index@(_Z11ddmm_kernelPdS_S_i)
        /*0014*/ 	.word	0x00000000


	//----- nvinfo : EIATTR_MIN_STACK_SIZE
	.align		4
.L_3:
        /*0018*/ 	.byte	0x04, 0x12
        /*001a*/ 	.short	(.L_5 - .L_4)
	.align		4
.L_4:
        /*001c*/ 	.word	index@(_Z11ddmm_kernelPdS_S_i)
        /*0020*/ 	.word	0x00000000
.L_5:


//--------------------- .nv.compat                --------------------------
	.section	.nv.compat,"",@"SHT_CUDA_COMPAT_INFO"
	.align	4
        /*0000*/ 	.byte	0x02, 0x09, 0x00, 0x00, 0x02, 0x02, 0x01, 0x00, 0x02, 0x05, 0x05, 0x00, 0x03, 0x07, 0x01, 0x01
        /*0010*/ 	.byte	0x02, 0x03, 0x00, 0x00, 0x02, 0x06, 0x01, 0x00, 0x04, 0x0b, 0x08, 0x00, 0x01, 0x00, 0x00, 0x00
        /*0020*/ 	.byte	0x00, 0x00, 0x00, 0x00


//--------------------- .nv.info._Z11ddmm_kernelPdS_S_i --------------------------
	.section	.nv.info._Z11ddmm_kernelPdS_S_i,"",@"SHT_CUDA_INFO"
	.sectionflags	@""
	.align	4


	//----- nvinfo : EIATTR_CUDA_API_VERSION
	.align		4
        /*0000*/ 	.byte	0x04, 0x37
        /*0002*/ 	.short	(.L_7 - .L_6)
.L_6:
        /*0004*/ 	.word	0x00000082


	//----- nvinfo : EIATTR_KPARAM_INFO
	.align		4
.L_7:
        /*0008*/ 	.byte	0x04, 0x17
        /*000a*/ 	.short	(.L_9 - .L_8)
.L_8:
        /*000c*/ 	.word	0x00000000
        /*0010*/ 	.short	0x0003
        /*0012*/ 	.short	0x0018
        /*0014*/ 	.byte	0x00, 0xf0, 0x11, 0x00


	//----- nvinfo : EIATTR_KPARAM_INFO
	.align		4
.L_9:
        /*0018*/ 	.byte	0x04, 0x17
        /*001a*/ 	.short	(.L_11 - .L_10)
.L_10:
        /*001c*/ 	.word	0x00000000
        /*0020*/ 	.short	0x0002
        /*0022*/ 	.short	0x0010
        /*0024*/ 	.byte	0x00, 0xf5, 0x21, 0x00


	//----- nvinfo : EIATTR_KPARAM_INFO
	.align		4
.L_11:
        /*0028*/ 	.byte	0x04, 0x17
        /*002a*/ 	.short	(.L_13 - .L_12)
.L_12:
        /*002c*/ 	.word	0x00000000
        /*0030*/ 	.short	0x0001
        /*0032*/ 	.short	0x0008
        /*0034*/ 	.byte	0x00, 0xf5, 0x21, 0x00


	//----- nvinfo : EIATTR_KPARAM_INFO
	.align		4
.L_13:
        /*0038*/ 	.byte	0x04, 0x17
        /*003a*/ 	.short	(.L_15 - .L_14)
.L_14:
        /*003c*/ 	.word	0x00000000
        /*0040*/ 	.short	0x0000
        /*0042*/ 	.short	0x0000
        /*0044*/ 	.byte	0x00, 0xf5, 0x21, 0x00


	//----- nvinfo : EIATTR_SPARSE_MMA_MASK
	.align		4
.L_15:
        /*0048*/ 	.byte	0x03, 0x50
        /*004a*/ 	.short	0x0000


	//----- nvinfo : EIATTR_MAXREG_COUNT
	.align		4
        /*004c*/ 	.byte	0x03, 0x1b
        /*004e*/ 	.short	0x00ff


	//----- nvinfo : EIATTR_NUM_BARRIERS
	.align		4
        /*0050*/ 	.byte	0x02, 0x4c
        /*0052*/ 	.byte	0x01
	.zero		1


	//----- nvinfo : EIATTR_MERCURY_ISA_VERSION
	.align		4
        /*0054*/ 	.byte	0x03, 0x5f
        /*0056*/ 	.short	0x0101


	//----- nvinfo : EIATTR_VRC_CTA_INIT_COUNT
	.align		4
        /*0058*/ 	.byte	0x02, 0x4a
	.zero		1
	.zero		1


	//----- nvinfo : EIATTR_EXIT_INSTR_OFFSETS
	.align		4
        /*005c*/ 	.byte	0x04, 0x1c
        /*005e*/ 	.short	(.L_17 - .L_16)


	//   ....[0]....
.L_16:
        /*0060*/ 	.word	0x000012e0


	//----- nvinfo : EIATTR_CBANK_PARAM_SIZE
	.align		4
.L_17:
        /*0064*/ 	.byte	0x03, 0x19
        /*0066*/ 	.short	0x001c


	//----- nvinfo : EIATTR_PARAM_CBANK
	.align		4
        /*0068*/ 	.byte	0x04, 0x0a
        /*006a*/ 	.short	(.L_19 - .L_18)
	.align		4
.L_18:
        /*006c*/ 	.word	index@(.nv.constant0._Z11ddmm_kernelPdS_S_i)
        /*0070*/ 	.short	0x0380
        /*0072*/ 	.short	0x001c


	//----- nvinfo : EIATTR_SW_WAR
	.align		4
.L_19:
        /*0074*/ 	.byte	0x04, 0x36
        /*0076*/ 	.short	(.L_21 - .L_20)
.L_20:
        /*0078*/ 	.word	0x00000008
.L_21:


//--------------------- .nv.callgraph             --------------------------
	.section	.nv.callgraph,"",@"SHT_CUDA_CALLGRAPH"
	.align	4
	.sectionentsize	8
	.align		4
        /*0000*/ 	.word	0x00000000
	.align		4
        /*0004*/ 	.word	0xffffffff
	.align		4
        /*0008*/ 	.word	0x00000000
	.align		4
        /*000c*/ 	.word	0xfffffffe
	.align		4
        /*0010*/ 	.word	0x00000000
	.align		4
        /*0014*/ 	.word	0xfffffffd
	.align		4
        /*0018*/ 	.word	0x00000000
	.align		4
        /*001c*/ 	.word	0xfffffffc


//--------------------- .text._Z11ddmm_kernelPdS_S_i --------------------------
	.section	.text._Z11ddmm_kernelPdS_S_i,"ax",@progbits
	.align	128
        .global         _Z11ddmm_kernelPdS_S_i
        .type           _Z11ddmm_kernelPdS_S_i,@function
        .size           _Z11ddmm_kernelPdS_S_i,(.L_x_6 - _Z11ddmm_kernelPdS_S_i)
        .other          _Z11ddmm_kernelPdS_S_i,@"STO_CUDA_ENTRY STV_DEFAULT"
_Z11ddmm_kernelPdS_S_i:
.text._Z11ddmm_kernelPdS_S_i:
[----:B------:R-:W-:Y:S08]  /*0000*/  LDC R1, c[0x0][0x37c] ;  /* 0x0000df00ff017b82 */ /* 0x000ff00000000800 */
[----:B------:R-:W0:Y:S01]  /*0010*/  LDC R2, c[0x0][0x398] ;  /* 0x0000e600ff027b82 */ /* 0x000e220000000800 */
[----:B------:R-:W1:Y:S01]  /*0020*/  S2R R3, SR_CTAID.Y ;  /* 0x0000000000037919 */ /* 0x000e620000002600 */
[----:B------:R-:W2:Y:S01]  /*0030*/  LDCU.64 UR8, c[0x0][0x358] ;  /* 0x00006b00ff0877ac */ /* 0x000ea20008000a00 */
[----:B------:R-:W-:Y:S01]  /*0040*/  CS2R R28, SRZ ;  /* 0x00000000001c7805 */ /* 0x000fe2000001ff00 */
[----:B------:R-:W1:Y:S01]  /*0050*/  S2R R0, SR_TID.Y ;  /* 0x0000000000007919 */ /* 0x000e620000002200 */
[----:B------:R-:W3:Y:S01]  /*0060*/  S2R R18, SR_CTAID.X ;  /* 0x0000000000127919 */ /* 0x000ee20000002500 */
[----:B------:R-:W3:Y:S01]  /*0070*/  S2R R33, SR_TID.X ;  /* 0x0000000000217919 */ /* 0x000ee20000002100 */
[----:B0-----:R-:W-:-:S02]  /*0080*/  ISETP.GE.AND P0, PT, R2, 0x2, PT ;  /* 0x000000020200780c */ /* 0x001fc40003f06270 */
[----:B-1----:R-:W-:Y:S01]  /*0090*/  LEA R20, R3, R0, 0x1 ;  /* 0x0000000003147211 */ /* 0x002fe200078e08ff */
[----:B---3--:R-:W-:-:S10]  /*00a0*/  IMAD R21, R18, 0x2, R33 ;  /* 0x0000000212157824 */ /* 0x008fd400078e0221 */
[----:B--2---:R-:W-:Y:S05]  /*00b0*/  @!P0 BRA `(.L_x_0) ;  /* 0x0000001000788947 */ /* 0x004fea0003800000 */
[----:B------:R-:W0:Y:S01]  /*00c0*/  S2UR UR6, SR_CgaCtaId ;  /* 0x00000000000679c3 */ /* 0x000e220000008800 */
[----:B------:R-:W-:Y:S01]  /*00d0*/  LEA.HI R3, R2, R2, RZ, 0x1 ;  /* 0x0000000202037211 */ /* 0x000fe200078f08ff */
[----:B------:R-:W-:Y:S01]  /*00e0*/  UMOV UR4, 0x400 ;  /* 0x0000040000047882 */ /* 0x000fe20000000000 */
[----:B------:R-:W-:Y:S01]  /*00f0*/  IMAD.MOV.U32 R22, RZ, RZ, RZ ;  /* 0x000000ffff167224 */ /* 0x000fe200078e00ff */
[----:B------:R-:W-:Y:S01]  /*0100*/  UIADD3 UR5, UPT, UPT, UR4, 0x20, URZ ;  /* 0x0000002004057890 */ /* 0x000fe2000fffe0ff */
[----:B------:R-:W-:Y:S02]  /*0110*/  SHF.R.S32.HI R8, RZ, 0x1, R3 ;  /* 0x00000001ff087819 */ /* 0x000fe40000011403 */
[----:B------:R-:W-:Y:S02]  /*0120*/  CS2R R28, SRZ ;  /* 0x00000000001c7805 */ /* 0x000fe4000001ff00 */
[----:B------:R-:W-:-:S04]  /*0130*/  IADD3 R3, PT, PT, R8, -0x1, RZ ;  /* 0xffffffff08037810 */ /* 0x000fc80007ffe0ff */
[----:B------:R-:W-:Y:S01]  /*0140*/  ISETP.GE.U32.AND P0, PT, R3, 0x7, PT ;  /* 0x000000070300780c */ /* 0x000fe20003f06070 */
[----:B------:R-:W-:Y:S01]  /*0150*/  IMAD R3, R20, R2, R33 ;  /* 0x0000000214037224 */ /* 0x000fe200078e0221 */
[----:B0-----:R-:W-:Y:S02]  /*0160*/  ULEA UR5, UR6, UR5, 0x18 ;  /* 0x0000000506057291 */ /* 0x001fe4000f8ec0ff */
[----:B------:R-:W-:-:S04]  /*0170*/  ULEA UR4, UR6, UR4, 0x18 ;  /* 0x0000000406047291 */ /* 0x000fc8000f8ec0ff */
[----:B------:R-:W-:Y:S02]  /*0180*/  LEA R5, R33, UR5, 0x3 ;  /* 0x0000000521057c11 */ /* 0x000fe4000f8e18ff */
[----:B------:R-:W-:-:S03]  /*0190*/  LEA R4, R0, UR4, 0x4 ;  /* 0x0000000400047c11 */ /* 0x000fc6000f8e20ff */
[----:B------:R-:W-:Y:S01]  /*01a0*/  IMAD R7, R0, 0x10, R5 ;  /* 0x0000001000077824 */ /* 0x000fe200078e0205 */
[----:B------:R-:W-:Y:S01]  /*01b0*/  LEA R6, R33, R4, 0x3 ;  /* 0x0000000421067211 */ /* 0x000fe200078e18ff */
[----:B------:R-:W-:Y:S06]  /*01c0*/  @!P0 BRA `(.L_x_1) ;  /* 0x0000000800348947 */ /* 0x000fec0003800000 */
[C---:B------:R-:W-:Y:S01]  /*01d0*/  IADD3 R17, PT, PT, R0.reuse, 0x6, RZ ;  /* 0x0000000600117810 */ /* 0x040fe20007ffe0ff */
[C---:B------:R-:W-:Y:S01]  /*01e0*/  VIADD R13, R0.reuse, 0xa ;  /* 0x0000000a000d7836 */ /* 0x040fe20000000000 */
[C---:B------:R-:W-:Y:S01]  /*01f0*/  IADD3 R11, PT, PT, R0.reuse, 0xc, RZ ;  /* 0x0000000c000b7810 */ /* 0x040fe20007ffe0ff */
[C---:B------:R-:W-:Y:S01]  /*0200*/  VIADD R23, R0.reuse, 0x4 ;  /* 0x0000000400177836 */ /* 0x040fe20000000000 */
[C---:B------:R-:W-:Y:S01]  /*0210*/  IADD3 R9, PT, PT, R0.reuse, 0xe, RZ ;  /* 0x0000000e00097810 */ /* 0x040fe20007ffe0ff */
[-CC-:B------:R-:W-:Y:S01]  /*0220*/  IMAD R19, R17, R2.reuse, R33.reuse ;  /* 0x0000000211137224 */ /* 0x180fe200078e0221 */
[C---:B------:R-:W-:Y:S01]  /*0230*/  IADD3 R15, PT, PT, R0.reuse, 0x8, RZ ;  /* 0x00000008000f7810 */ /* 0x040fe20007ffe0ff */
[CCC-:B------:R-:W-:Y:S01]  /*0240*/  IMAD R31, R0.reuse, R2.reuse, R33.reuse ;  /* 0x00000002001f7224 */ /* 0x1c0fe200078e0221 */
[----:B------:R-:W-:Y:S01]  /*0250*/  IADD3 R25, PT, PT, R0, 0x2, RZ ;  /* 0x0000000200197810 */ /* 0x000fe20007ffe0ff */
[-CC-:B------:R-:W-:Y:S01]  /*0260*/  IMAD R11, R11, R2.reuse, R33.reuse ;  /* 0x000000020b0b7224 */ /* 0x180fe200078e0221 */
[----:B------:R-:W-:Y:S01]  /*0270*/  LOP3.LUT R8, R8, 0x3ffffff8, RZ, 0xc0, !PT ;  /* 0x3ffffff808087812 */ /* 0x000fe200078ec0ff */
[-CC-:B------:R-:W-:Y:S01]  /*0280*/  IMAD R13, R13, R2.reuse, R33.reuse ;  /* 0x000000020d0d7224 */ /* 0x180fe200078e0221 */
[C---:B------:R-:W-:Y:S01]  /*0290*/  LEA R22, R18.reuse, R19, 0x1 ;  /* 0x0000001312167211 */ /* 0x040fe200078e08ff */
[-CC-:B------:R-:W-:Y:S01]  /*02a0*/  IMAD R27, R23, R2.reuse, R33.reuse ;  /* 0x00000002171b7224 */ /* 0x180fe200078e0221 */
[C---:B------:R-:W-:Y:S01]  /*02b0*/  LEA R17, R18.reuse, R31, 0x1 ;  /* 0x0000001f12117211 */ /* 0x040fe200078e08ff */
[-CC-:B------:R-:W-:Y:S01]  /*02c0*/  IMAD R9, R9, R2.reuse, R33.reuse ;  /* 0x0000000209097224 */ /* 0x180fe200078e0221 */
[C---:B------:R-:W-:Y:S01]  /*02d0*/  LEA R24, R18.reuse, R13, 0x1 ;  /* 0x0000000d12187211 */ /* 0x040fe200078e08ff */
[-CC-:B------:R-:W-:Y:S01]  /*02e0*/  IMAD R15, R15, R2.reuse, R33.reuse ;  /* 0x000000020f0f7224 */ /* 0x180fe200078e0221 */
[C---:B------:R-:W-:Y:S01]  /*02f0*/  LEA R19, R18.reuse, R27, 0x1 ;  /* 0x0000001b12137211 */ /* 0x040fe200078e08ff */
[----:B------:R-:W-:Y:S01]  /*0300*/  IMAD R29, R25, R2, R33 ;  /* 0x00000002191d7224 */ /* 0x000fe200078e0221 */
[C---:B------:R-:W-:Y:S01]  /*0310*/  LEA R25, R18.reuse, R11, 0x1 ;  /* 0x0000000b12197211 */ /* 0x040fe200078e08ff */
[C---:B------:R-:W-:Y:S01]  /*0320*/  IMAD R26, R18.reuse, 0x2, R9 ;  /* 0x00000002121a7824 */ /* 0x040fe200078e0209 */
[----:B------:R-:W-:Y:S01]  /*0330*/  MOV R16, R3 ;  /* 0x0000000300107202 */ /* 0x000fe20000000f00 */
[----:B------:R-:W-:Y:S01]  /*0340*/  IMAD R23, R18, 0x2, R15 ;  /* 0x0000000212177824 */ /* 0x000fe200078e020f */
[----:B------:R-:W-:Y:S01]  /*0350*/  IADD3 R27, PT, PT, -R8, RZ, RZ ;  /* 0x000000ff081b7210 */ /* 0x000fe20007ffe1ff */
[----:B------:R-:W-:Y:S01]  /*0360*/  IMAD R18, R18, 0x2, R29 ;  /* 0x0000000212127824 */ /* 0x000fe200078e021d */
[----:B------:R-:W-:-:S07]  /*0370*/  CS2R R28, SRZ ;  /* 0x00000000001c7805 */ /* 0x000fce000001ff00 */
.L_x_2:
[----:B------:R-:W0:Y:S08]  /*0380*/  LDC.64 R12, c[0x0][0x380] ;  /* 0x0000e000ff0c7b82 */ /* 0x000e300000000a00 */
[----:B------:R-:W1:Y:S01]  /*0390*/  LDC.64 R14, c[0x0][0x388] ;  /* 0x0000e200ff0e7b82 */ /* 0x000e620000000a00 */
[----:B0-----:R-:W-:-:S05]  /*03a0*/  IMAD.WIDE R12, R16, 0x8, R12 ;  /* 0x00000008100c7825 */ /* 0x001fca00078e020c */
[----:B------:R-:W2:Y:S01]  /*03b0*/  LDG.E.64 R10, desc[UR8][R12.64] ;  /* 0x000000080c0a7981 */ /* 0x000ea2000c1e1b00 */
[----:B-1----:R-:W-:-:S06]  /*03c0*/  IMAD.WIDE R8, R17, 0x8, R14 ;  /* 0x0000000811087825 */ /* 0x002fcc00078e020e */
[----:B------:R-:W3:Y:S04]  /*03d0*/  LDG.E.64 R8, desc[UR8][R8.64] ;  /* 0x0000000808087981 */ /* 0x000ee8000c1e1b00 */
[----:B--2---:R-:W-:Y:S04]  /*03e0*/  STS.64 [R6], R10 ;  /* 0x0000000a06007388 */ /* 0x004fe80000000a00 */
[----:B---3--:R-:W-:Y:S01]  /*03f0*/  STS.64 [R7], R8 ;  /* 0x0000000807007388 */ /* 0x008fe20000000a00 */
[----:B------:R-:W-:Y:S06]  /*0400*/  BAR.SYNC.DEFER_BLOCKING 0x0 ;  /* 0x0000000000007b1d */ /* 0x000fec0000010000 */
[----:B------:R-:W-:Y:S04]  /*0410*/  LDS.64 R30, [R5] ;  /* 0x00000000051e7984 */ /* 0x000fe80000000a00 */
[----:B------:R-:W0:Y:S04]  /*0420*/  LDS.128 R8, [R4] ;  /* 0x0000000004087984 */ /* 0x000e280000000c00 */
[----:B------:R-:W1:Y:S01]  /*0430*/  LDS.64 R32, [R5+0x10] ;  /* 0x0000100005207984 */ /* 0x000e620000000a00 */
[----:B0-----:R-:W-:Y:S01]  /*0440*/  DFMA R30, R8, R30, R28 ;  /* 0x0000001e081e722b */ /* 0x001fe2000000001c */
[----:B------:R-:W-:Y:S01]  /*0450*/  BAR.SYNC.DEFER_BLOCKING 0x0 ;  /* 0x0000000000007b1d */ /* 0x000fe20000010000 */
[----:B------:R-:W-:-:S05]  /*0460*/  IMAD.WIDE R8, R18, 0x8, R14 ;  /* 0x0000000812087825 */ /* 0x000fca00078e020e */
[----:B------:R-:W2:Y:S04]  /*0470*/  LDG.E.64 R28, desc[UR8][R12.64+0x10] ;  /* 0x000010080c1c7981 */ /* 0x000ea8000c1e1b00 */
[----:B------:R-:W3:Y:S01]  /*0480*/  LDG.E.64 R8, desc[UR8][R8.64] ;  /* 0x0000000808087981 */ /* 0x000ee2000c1e1b00 */
[----:B-1----:R-:W-:-:S03]  /*0490*/  DFMA R32, R32, R10, R30 ;  /* 0x0000000a2020722b */ /* 0x002fc6000000001e */
        /* <DEDUP_REMOVED lines=59> */
[----:B-1----:R-:W-:Y:S01]  /*0850*/  DFMA R30, R30, R10, R32 ;  /* 0x0000000a1e1e722b */ /* 0x002fe20000000020 */
[----:B------:R-:W-:Y:S02]  /*0860*/  IMAD.WIDE R14, R26, 0x8, R14 ;  /* 0x000000081a0e7825 */ /* 0x000fe400078e020e */
[----:B--2---:R-:W-:Y:S04]  /*0870*/  STS.64 [R6], R28 ;  /* 0x0000001c06007388 */ /* 0x004fe80000000a00 */
[----:B---3--:R-:W-:Y:S01]  /*0880*/  STS.64 [R7], R8 ;  /* 0x0000000807007388 */ /* 0x008fe20000000a00 */
[----:B------:R-:W-:Y:S06]  /*0890*/  BAR.SYNC.DEFER_BLOCKING 0x0 ;  /* 0x0000000000007b1d */ /* 0x000fec0000010000 */
[----:B------:R-:W-:Y:S04]  /*08a0*/  LDS.64 R32, [R5] ;  /* 0x0000000005207984 */ /* 0x000fe80000000a00 */
[----:B------:R-:W-:Y:S04]  /*08b0*/  LDS.64 R28, [R5+0x10] ;  /* 0x00001000051c7984 */ /* 0x000fe80000000a00 */
[----:B------:R-:W0:Y:S01]  /*08c0*/  LDS.128 R8, [R4] ;  /* 0x0000000004087984 */ /* 0x000e220000000c00 */
[----:B------:R-:W-:Y:S06]  /*08d0*/  BAR.SYNC.DEFER_BLOCKING 0x0 ;  /* 0x0000000000007b1d */ /* 0x000fec0000010000 */
[----:B------:R-:W2:Y:S04]  /*08e0*/  LDG.E.64 R12, desc[UR8][R12.64+0x70] ;  /* 0x000070080c0c7981 */ /* 0x000ea8000c1e1b00 */
[----:B------:R-:W3:Y:S01]  /*08f0*/  LDG.E.64 R14, desc[UR8][R14.64] ;  /* 0x000000080e0e7981 */ /* 0x000ee2000c1e1b00 */
[----:B0-----:R-:W-:Y:S01]  /*0900*/  DFMA R8, R8, R32, R30 ;  /* 0x000000200808722b */ /* 0x001fe2000000001e */
[----:B------:R-:W-:-:S07]  /*0910*/  VIADD R27, R27, 0x8 ;  /* 0x000000081b1b7836 */ /* 0x000fce0000000000 */
[----:B------:R-:W-:Y:S01]  /*0920*/  DFMA R8, R28, R10, R8 ;  /* 0x0000000a1c08722b */ /* 0x000fe20000000008 */
[----:B------:R-:W-:Y:S01]  /*0930*/  ISETP.NE.AND P0, PT, R27, RZ, PT ;  /* 0x000000ff1b00720c */ /* 0x000fe20003f05270 */
[----:B------:R-:W-:Y:S01]  /*0940*/  IMAD R25, R2, 0x10, R25 ;  /* 0x0000001002197824 */ /* 0x000fe200078e0219 */
[----:B------:R-:W-:Y:S01]  /*0950*/  IADD3 R16, PT, PT, R16, 0x10, RZ ;  /* 0x0000001010107810 */ /* 0x000fe20007ffe0ff */
[C---:B------:R-:W-:Y:S01]  /*0960*/  IMAD R22, R2.reuse, 0x10, R22 ;  /* 0x0000001002167824 */ /* 0x040fe200078e0216 */
[C---:B------:R-:W-:Y:S01]  /*0970*/  LEA R26, R2.reuse, R26, 0x4 ;  /* 0x0000001a021a7211 */ /* 0x040fe200078e20ff */
[C---:B------:R-:W-:Y:S01]  /*0980*/  IMAD R17, R2.reuse, 0x10, R17 ;  /* 0x0000001002117824 */ /* 0x040fe200078e0211 */
[C---:B------:R-:W-:Y:S02]  /*0990*/  LEA R24, R2.reuse, R24, 0x4 ;  /* 0x0000001802187211 */ /* 0x040fe400078e20ff */
[C---:B------:R-:W-:Y:S02]  /*09a0*/  LEA R23, R2.reuse, R23, 0x4 ;  /* 0x0000001702177211 */ /* 0x040fe400078e20ff */
[----:B------:R-:W-:-:S02]  /*09b0*/  LEA R19, R2, R19, 0x4 ;  /* 0x0000001302137211 */ /* 0x000fc400078e20ff */
[----:B------:R-:W-:Y:S01]  /*09c0*/  LEA R18, R2, R18, 0x4 ;  /* 0x0000001202127211 */ /* 0x000fe200078e20ff */
[----:B--2---:R-:W-:Y:S04]  /*09d0*/  STS.64 [R6], R12 ;  /* 0x0000000c06007388 */ /* 0x004fe80000000a00 */
[----:B---3--:R-:W-:Y:S01]  /*09e0*/  STS.64 [R7], R14 ;  /* 0x0000000e07007388 */ /* 0x008fe20000000a00 */
[----:B------:R-:W-:Y:S06]  /*09f0*/  BAR.SYNC.DEFER_BLOCKING 0x0 ;  /* 0x0000000000007b1d */ /* 0x000fec0000010000 */
[----:B------:R-:W-:Y:S04]  /*0a00*/  LDS.64 R32, [R5] ;  /* 0x0000000005207984 */ /* 0x000fe80000000a00 */
[----:B------:R-:W0:Y:S04]  /*0a10*/  LDS.128 R12, [R4] ;  /* 0x00000000040c7984 */ /* 0x000e280000000c00 */
[----:B------:R-:W1:Y:S01]  /*0a20*/  LDS.64 R30, [R5+0x10] ;  /* 0x00001000051e7984 */ /* 0x000e620000000a00 */
[----:B0-----:R-:W-:-:S08]  /*0a30*/  DFMA R8, R12, R32, R8 ;  /* 0x000000200c08722b */ /* 0x001fd00000000008 */
[----:B-1----:R-:W-:Y:S01]  /*0a40*/  DFMA R28, R30, R14, R8 ;  /* 0x0000000e1e1c722b */ /* 0x002fe20000000008 */
[----:B------:R-:W-:Y:S06]  /*0a50*/  BAR.SYNC.DEFER_BLOCKING 0x0 ;  /* 0x0000000000007b1d */ /* 0x000fec0000010000 */
[----:B------:R-:W-:Y:S05]  /*0a60*/  @P0 BRA `(.L_x_2) ;  /* 0xfffffff800440947 */ /* 0x000fea000383ffff */
[----:B------:R-:W-:-:S04]  /*0a70*/  LEA.HI R8, R2, R2, RZ, 0x1 ;  /* 0x0000000202087211 */ /* 0x000fc800078f08ff */
[----:B------:R-:W-:-:S04]  /*0a80*/  SHF.R.S32.HI R8, RZ, 0x1, R8 ;  /* 0x00000001ff087819 */ /* 0x000fc80000011408 */
[----:B------:R-:W-:-:S07]  /*0a90*/  LOP3.LUT R22, R8, 0x3ffffff8, RZ, 0xc0, !PT ;  /* 0x3ffffff808167812 */ /* 0x000fce00078ec0ff */
.L_x_1:
[----:B------:R-:W-:-:S04]  /*0aa0*/  LEA.HI R26, R2, R2, RZ, 0x1 ;  /* 0x00000002021a7211 */ /* 0x000fc800078f08ff */
[----:B------:R-:W-:-:S04]  /*0ab0*/  SHF.R.S32.HI R26, RZ, 0x1, R26 ;  /* 0x00000001ff1a7819 */ /* 0x000fc8000001141a */
[----:B------:R-:W-:-:S13]  /*0ac0*/  LOP3.LUT P0, R8, R26, 0x7, RZ, 0xc0, !PT ;  /* 0x000000071a087812 */ /* 0x000fda000780c0ff */
[----:B------:R-:W-:Y:S05]  /*0ad0*/  @!P0 BRA `(.L_x_0) ;  /* 0x0000000400f08947 */ /* 0x000fea0003800000 */
[----:B------:R-:W-:Y:S02]  /*0ae0*/  ISETP.GE.U32.AND P0, PT, R8, 0x4, PT ;  /* 0x000000040800780c */ /* 0x000fe40003f06070 */
[----:B------:R-:W-:-:S04]  /*0af0*/  LOP3.LUT R23, R26, 0x3, RZ, 0xc0, !PT ;  /* 0x000000031a177812 */ /* 0x000fc800078ec0ff */
[----:B------:R-:W-:-:S07]  /*0b00*/  ISETP.NE.AND P1, PT, R23, RZ, PT ;  /* 0x000000ff1700720c */ /* 0x000fce0003f25270 */
[----:B------:R-:W-:Y:S06]  /*0b10*/  @!P0 BRA `(.L_x_3) ;  /* 0x0000000000f88947 */ /* 0x000fec0003800000 */
[----:B------:R-:W0:Y:S01]  /*0b20*/  LDC.64 R16, c[0x0][0x380] ;  /* 0x0000e000ff107b82 */ /* 0x000e220000000a00 */
[C---:B------:R-:W-:Y:S02]  /*0b30*/  LEA R27, R22.reuse, R0, 0x1 ;  /* 0x00000000161b7211 */ /* 0x040fe400078e08ff */
[----:B------:R-:W-:-:S03]  /*0b40*/  LEA R9, R22, R3, 0x1 ;  /* 0x0000000316097211 */ /* 0x000fc600078e08ff */
[----:B------:R-:W-:Y:S02]  /*0b50*/  IMAD R33, R27, R2, R21 ;  /* 0x000000021b217224 */ /* 0x000fe400078e0215 */
[----:B------:R-:W1:Y:S01]  /*0b60*/  LDC.64 R18, c[0x0][0x388] ;  /* 0x0000e200ff127b82 */ /* 0x000e620000000a00 */
[----:B0-----:R-:W-:-:S05]  /*0b70*/  IMAD.WIDE R16, R9, 0x8, R16 ;  /* 0x0000000809107825 */ /* 0x001fca00078e0210 */
[----:B------:R-:W2:Y:S01]  /*0b80*/  LDG.E.64 R34, desc[UR8][R16.64] ;  /* 0x0000000810227981 */ /* 0x000ea2000c1e1b00 */
[----:B-1----:R-:W-:-:S06]  /*0b90*/  IMAD.WIDE R32, R33, 0x8, R18 ;  /* 0x0000000821207825 */ /* 0x002fcc00078e0212 */
[----:B------:R-:W3:Y:S01]  /*0ba0*/  LDG.E.64 R32, desc[UR8][R32.64] ;  /* 0x0000000820207981 */ /* 0x000ee2000c1e1b00 */
[----:B------:R-:W-:-:S04]  /*0bb0*/  VIADD R8, R27, 0x2 ;  /* 0x000000021b087836 */ /* 0x000fc80000000000 */
[----:B------:R-:W-:-:S04]  /*0bc0*/  IMAD R15, R8, R2, R21 ;  /* 0x00000002080f7224 */ /* 0x000fc800078e0215 */
[----:B------:R-:W-:Y:S01]  /*0bd0*/  IMAD.WIDE R14, R15, 0x8, R18 ;  /* 0x000000080f0e7825 */ /* 0x000fe200078e0212 */
        /* <DEDUP_REMOVED lines=10> */
[----:B------:R-:W-:-:S05]  /*0c80*/  IADD3 R8, PT, PT, R27, 0x4, RZ ;  /* 0x000000041b087810 */ /* 0x000fca0007ffe0ff */
[----:B------:R-:W-:Y:S02]  /*0c90*/  IMAD R9, R8, R2, R21 ;  /* 0x0000000208097224 */ /* 0x000fe400078e0215 */
[----:B------:R-:W-:Y:S01]  /*0ca0*/  DFMA R28, R24, R10, R28 ;  /* 0x0000000a181c722b */ /* 0x000fe2000000001c */
[----:B--2---:R0:W-:Y:S04]  /*0cb0*/  STS.64 [R6], R12 ;  /* 0x0000000c06007388 */ /* 0x0041e80000000a00 */
[----:B---3--:R1:W-:Y:S01]  /*0cc0*/  STS.64 [R7], R14 ;  /* 0x0000000e07007388 */ /* 0x0083e20000000a00 */
[----:B------:R-:W-:Y:S01]  /*0cd0*/  BAR.SYNC.DEFER_BLOCKING 0x0 ;  /* 0x0000000000007b1d */ /* 0x000fe20000010000 */
[----:B0-----:R-:W-:-:S05]  /*0ce0*/  IMAD.WIDE R12, R9, 0x8, R18 ;  /* 0x00000008090c7825 */ /* 0x001fca00078e0212 */
[----:B------:R-:W-:Y:S04]  /*0cf0*/  LDS.64 R30, [R5] ;  /* 0x00000000051e7984 */ /* 0x000fe80000000a00 */
[----:B------:R-:W-:Y:S04]  /*0d00*/  LDS.64 R24, [R5+0x10] ;  /* 0x0000100005187984 */ /* 0x000fe80000000a00 */
[----:B------:R-:W0:Y:S01]  /*0d10*/  LDS.128 R8, [R4] ;  /* 0x0000000004087984 */ /* 0x000e220000000c00 */
[----:B------:R-:W-:Y:S06]  /*0d20*/  BAR.SYNC.DEFER_BLOCKING 0x0 ;  /* 0x0000000000007b1d */ /* 0x000fec0000010000 */
[----:B-1----:R-:W2:Y:S04]  /*0d30*/  LDG.E.64 R14, desc[UR8][R16.64+0x20] ;  /* 0x00002008100e7981 */ /* 0x002ea8000c1e1b00 */
[----:B------:R-:W3:Y:S01]  /*0d40*/  LDG.E.64 R12, desc[UR8][R12.64] ;  /* 0x000000080c0c7981 */ /* 0x000ee2000c1e1b00 */
[----:B0-----:R-:W-:Y:S01]  /*0d50*/  DFMA R30, R8, R30, R28 ;  /* 0x0000001e081e722b */ /* 0x001fe2000000001c */
[----:B------:R-:W-:-:S05]  /*0d60*/  IADD3 R27, PT, PT, R27, 0x6, RZ ;  /* 0x000000061b1b7810 */ /* 0x000fca0007ffe0ff */
        /* <DEDUP_REMOVED lines=11> */
[----:B------:R-:W-:-:S08]  /*0e20*/  DFMA R10, R24, R10, R30 ;  /* 0x0000000a180a722b */ /* 0x000fd0000000001e */
[----:B0-----:R-:W-:-:S08]  /*0e30*/  DFMA R10, R12, R28, R10 ;  /* 0x0000001c0c0a722b */ /* 0x001fd0000000000a */
[----:B------:R-:W-:Y:S01]  /*0e40*/  DFMA R8, R8, R14, R10 ;  /* 0x0000000e0808722b */ /* 0x000fe2000000000a */
[----:B------:R-:W-:-:S05]  /*0e50*/  IMAD R22, R22, 0x2, -R22 ;  /* 0x0000000216167824 */ /* 0x000fca00078e0a16 */
[----:B------:R-:W-:Y:S01]  /*0e60*/  IADD3 R22, PT, PT, R22, 0x4, RZ ;  /* 0x0000000416167810 */ /* 0x000fe20007ffe0ff */
        /* <DEDUP_REMOVED lines=8> */
[----:B------:R-:W-:Y:S10]  /*0ef0*/  BAR.SYNC.DEFER_BLOCKING 0x0 ;  /* 0x0000000000007b1d */ /* 0x000ff40000010000 */
.L_x_3:
[----:B------:R-:W-:Y:S05]  /*0f00*/  @!P1 BRA `(.L_x_0) ;  /* 0x0000000000e49947 */ /* 0x000fea0003800000 */
[----:B------:R-:W-:Y:S02]  /*0f10*/  ISETP.NE.AND P0, PT, R23, 0x1, PT ;  /* 0x000000011700780c */ /* 0x000fe40003f05270 */
[----:B------:R-:W-:-:S04]  /*0f20*/  LOP3.LUT R26, R26, 0x1, RZ, 0xc0, !PT ;  /* 0x000000011a1a7812 */ /* 0x000fc800078ec0ff */
[----:B------:R-:W-:-:S07]  /*0f30*/  ISETP.NE.U32.AND P1, PT, R26, 0x1, PT ;  /* 0x000000011a00780c */ /* 0x000fce0003f25070 */
[----:B------:R-:W-:Y:S06]  /*0f40*/  @!P0 BRA `(.L_x_4) ;  /* 0x0000000000888947 */ /* 0x000fec0003800000 */
[----:B------:R-:W0:Y:S01]  /*0f50*/  LDC.64 R30, c[0x0][0x380] ;  /* 0x0000e000ff1e7b82 */ /* 0x000e220000000a00 */
[C---:B------:R-:W-:Y:S01]  /*0f60*/  LEA R8, R22.reuse, R0, 0x1 ;  /* 0x0000000016087211 */ /* 0x040fe200078e08ff */
[----:B------:R-:W-:-:S04]  /*0f70*/  IMAD R9, R22, 0x2, R3 ;  /* 0x0000000216097824 */ /* 0x000fc800078e0203 */
[----:B------:R-:W-:Y:S02]  /*0f80*/  IMAD R13, R8, R2, R21 ;  /* 0x00000002080d7224 */ /* 0x000fe400078e0215 */
[----:B------:R-:W1:Y:S01]  /*0f90*/  LDC.64 R32, c[0x0][0x388] ;  /* 0x0000e200ff207b82 */ /* 0x000e620000000a00 */
[----:B0-----:R-:W-:-:S05]  /*0fa0*/  IMAD.WIDE R30, R9, 0x8, R30 ;  /* 0x00000008091e7825 */ /* 0x001fca00078e021e */
[----:B------:R-:W2:Y:S01]  /*0fb0*/  LDG.E.64 R14, desc[UR8][R30.64] ;  /* 0x000000081e0e7981 */ /* 0x000ea2000c1e1b00 */
[----:B-1----:R-:W-:-:S06]  /*0fc0*/  IMAD.WIDE R12, R13, 0x8, R32 ;  /* 0x000000080d0c7825 */ /* 0x002fcc00078e0220 */
[----:B------:R-:W3:Y:S01]  /*0fd0*/  LDG.E.64 R12, desc[UR8][R12.64] ;  /* 0x000000080c0c7981 */ /* 0x000ee2000c1e1b00 */
        /* <DEDUP_REMOVED lines=12> */
[----:B0-----:R-:W-:-:S08]  /*10a0*/  DFMA R8, R8, R26, R28 ;  /* 0x0000001a0808722b */ /* 0x001fd0000000001c */
[----:B------:R-:W-:Y:S01]  /*10b0*/  DFMA R8, R16, R10, R8 ;  /* 0x0000000a1008722b */ /* 0x000fe20000000008 */
[----:B------:R-:W-:-:S05]  /*10c0*/  LEA R22, R22, -R22, 0x1 ;  /* 0x8000001616167211 */ /* 0x000fca00078e08ff */
[----:B------:R-:W-:Y:S01]  /*10d0*/  VIADD R22, R22, 0x2 ;  /* 0x0000000216167836 */ /* 0x000fe20000000000 */
        /* <DEDUP_REMOVED lines=9> */
.L_x_4:
[----:B------:R-:W-:Y:S05]  /*1170*/  @P1 BRA `(.L_x_0) ;  /* 0x0000000000481947 */ /* 0x000fea0003800000 */
[----:B------:R-:W0:Y:S01]  /*1180*/  LDC.64 R12, c[0x0][0x380] ;  /* 0x0000e000ff0c7b82 */ /* 0x000e220000000a00 */
[C---:B------:R-:W-:Y:S02]  /*1190*/  LEA R0, R22.reuse, R0, 0x1 ;  /* 0x0000000016007211 */ /* 0x040fe400078e08ff */
[----:B------:R-:W-:-:S03]  /*11a0*/  LEA R3, R22, R3, 0x1 ;  /* 0x0000000316037211 */ /* 0x000fc600078e08ff */
[----:B------:R-:W-:Y:S02]  /*11b0*/  IMAD R9, R0, R2, R21 ;  /* 0x0000000200097224 */ /* 0x000fe400078e0215 */
[----:B------:R-:W1:Y:S01]  /*11c0*/  LDC.64 R14, c[0x0][0x388] ;  /* 0x0000e200ff0e7b82 */ /* 0x000e620000000a00 */
[----:B0-----:R-:W-:-:S06]  /*11d0*/  IMAD.WIDE R12, R3, 0x8, R12 ;  /* 0x00000008030c7825 */ /* 0x001fcc00078e020c */
        /* <DEDUP_REMOVED lines=12> */
.L_x_0:
[----:B------:R-:W0:Y:S01]  /*12a0*/  LDC.64 R4, c[0x0][0x390] ;  /* 0x0000e400ff047b82 */ /* 0x000e220000000a00 */
[----:B------:R-:W-:-:S04]  /*12b0*/  IMAD R3, R20, R2, R21 ;  /* 0x0000000214037224 */ /* 0x000fc800078e0215 */
[----:B0-----:R-:W-:-:S05]  /*12c0*/  IMAD.WIDE R2, R3, 0x8, R4 ;  /* 0x0000000803027825 */ /* 0x001fca00078e0204 */
[----:B------:R-:W-:Y:S01]  /*12d0*/  STG.E.64 desc[UR8][R2.64], R28 ;  /* 0x0000001c02007986 */ /* 0x000fe2000c101b08 */
[----:B------:R-:W-:Y:S05]  /*12e0*/  EXIT ;  /* 0x000000000000794d */ /* 0x000fea0003800000 */
.L_x_5:
[----:B------:R-:W-:-:S00]  /*12f0*/  BRA `(.L_x_5) ;  /* 0xfffffffc00fc7947 */ /* 0x000fc0000383ffff */
[----:B------:R-:W-:-:S00]  /*1300*/  NOP ;  /* 0x0000000000007918 */ /* 0x000fc00000000000 */
[----:B------:R-:W-:-:S00]  /*1310*/  NOP ;  /* 0x0000000000007918 */ /* 0x000fc00000000000 */
[----:B------:R-:W-:-:S00]  /*1320*/  NOP ;  /* 0x0000000000007918 */ /* 0x000fc00000000000 */
[----:B------:R-:W-:-:S00]  /*1330*/  NOP ;  /* 0x0000000000007918 */ /* 0x000fc00000000000 */
[----:B------:R-:W-:-:S00]  /*1340*/  NOP ;  /* 0x0000000000007918 */ /* 0x000fc00000000000 */
[----:B------:R-:W-:-:S00]  /*1350*/  NOP ;  /* 0x0000000000007918 */ /* 0x000fc00000000000 */
[----:B------:R-:W-:-:S00]  /*1360*/  NOP ;  /* 0x0000000000007918 */ /* 0x000fc00000000000 */
[----:B------:R-:W-:-:S00]  /*1370*/  NOP ;  /* 0x0000000000007918 */ /* 0x000fc00000000000 */
.L_x_6:


//--------------------- .nv.shared._Z11ddmm_kernelPdS_S_i --------------------------
	.section	.nv.shared._Z11ddmm_kernelPdS_S_i,"aw",@nobits
	.sectionflags	@""
	.align	8
.nv.shared._Z11ddmm_kernelPdS_S_i:
	.zero		1088


//--------------------- .nv.shared.reserved.0     --------------------------
	.section	.nv.shared.reserved.0,"aw",@nobits
	.weak		__nv_reservedSMEM_offset_0_alias
	.size		__nv_reservedSMEM_offset_0_alias, 0, 64
	.other		__nv_reservedSMEM_offset_0_alias,@"STO_CUDA_RESERVED_SHARED STV_DEFAULT"
__nv_reservedSMEM_offset_0_alias:
	.zero		0
	.zero		64


//--------------------- .nv.constant0._Z11ddmm_kernelPdS_S_i --------------------------
	.section	.nv.constant0._Z11ddmm_kernelPdS_S_i,"a",@progbits
	.sectionflags	@""
	.align	4
.nv.constant0._Z11ddmm_kernelPdS_S_i:
	.zero		924


//--------------------- SYMBOLS --------------------------

	.type		.nv.reservedSmem.offset0,@object
	.size		.nv.reservedSmem.offset0,0x4
	.type		.nv.reservedSmem.cap,@object
	.size		.nv.reservedSmem.cap,0x4
